//
// Generated by NVIDIA NVVM Compiler
//
// Compiler Build ID: CL-36424714
// Cuda compilation tools, release 13.0, V13.0.88
// Based on NVVM 20.0.0
//

.version 9.0
.target sm_100
.address_size 64

	// .globl	_Z9sumKernelPKiPim
// _ZZ9sumKernelPKiPimE12temp_storage has been demoted
.global .align 1 .b8 _ZN34_INTERNAL_7cde0836_4_k_cu_3d516ca94cuda3std3__45__cpo5beginE[1];
.global .align 1 .b8 _ZN34_INTERNAL_7cde0836_4_k_cu_3d516ca94cuda3std3__45__cpo3endE[1];
.global .align 1 .b8 _ZN34_INTERNAL_7cde0836_4_k_cu_3d516ca94cuda3std3__45__cpo6cbeginE[1];
.global .align 1 .b8 _ZN34_INTERNAL_7cde0836_4_k_cu_3d516ca94cuda3std3__45__cpo4cendE[1];
.global .align 1 .b8 _ZN34_INTERNAL_7cde0836_4_k_cu_3d516ca94cuda3std3__45__cpo6rbeginE[1];
.global .align 1 .b8 _ZN34_INTERNAL_7cde0836_4_k_cu_3d516ca94cuda3std3__45__cpo4rendE[1];
.global .align 1 .b8 _ZN34_INTERNAL_7cde0836_4_k_cu_3d516ca94cuda3std3__45__cpo7crbeginE[1];
.global .align 1 .b8 _ZN34_INTERNAL_7cde0836_4_k_cu_3d516ca94cuda3std3__45__cpo5crendE[1];
.global .align 1 .b8 _ZN34_INTERNAL_7cde0836_4_k_cu_3d516ca94cuda3std3__436_GLOBAL__N__7cde0836_4_k_cu_3d516ca96ignoreE[1];
.global .align 1 .b8 _ZN34_INTERNAL_7cde0836_4_k_cu_3d516ca94cuda3std3__419piecewise_constructE[1];
.global .align 1 .b8 _ZN34_INTERNAL_7cde0836_4_k_cu_3d516ca94cuda3std3__48in_placeE[1];
.global .align 1 .b8 _ZN34_INTERNAL_7cde0836_4_k_cu_3d516ca94cuda3std3__420unreachable_sentinelE[1];
.global .align 1 .b8 _ZN34_INTERNAL_7cde0836_4_k_cu_3d516ca94cuda3std3__47nulloptE[1];
.global .align 1 .b8 _ZN34_INTERNAL_7cde0836_4_k_cu_3d516ca94cuda3std3__48unexpectE[1];
.global .align 1 .b8 _ZN34_INTERNAL_7cde0836_4_k_cu_3d516ca94cuda3std6ranges3__45__cpo4swapE[1];
.global .align 1 .b8 _ZN34_INTERNAL_7cde0836_4_k_cu_3d516ca94cuda3std6ranges3__45__cpo9iter_moveE[1];
.global .align 1 .b8 _ZN34_INTERNAL_7cde0836_4_k_cu_3d516ca94cuda3std6ranges3__45__cpo5beginE[1];
.global .align 1 .b8 _ZN34_INTERNAL_7cde0836_4_k_cu_3d516ca94cuda3std6ranges3__45__cpo3endE[1];
.global .align 1 .b8 _ZN34_INTERNAL_7cde0836_4_k_cu_3d516ca94cuda3std6ranges3__45__cpo6cbeginE[1];
.global .align 1 .b8 _ZN34_INTERNAL_7cde0836_4_k_cu_3d516ca94cuda3std6ranges3__45__cpo4cendE[1];
.global .align 1 .b8 _ZN34_INTERNAL_7cde0836_4_k_cu_3d516ca94cuda3std6ranges3__45__cpo7advanceE[1];
.global .align 1 .b8 _ZN34_INTERNAL_7cde0836_4_k_cu_3d516ca94cuda3std6ranges3__45__cpo9iter_swapE[1];
.global .align 1 .b8 _ZN34_INTERNAL_7cde0836_4_k_cu_3d516ca94cuda3std6ranges3__45__cpo4nextE[1];
.global .align 1 .b8 _ZN34_INTERNAL_7cde0836_4_k_cu_3d516ca94cuda3std6ranges3__45__cpo4prevE[1];
.global .align 1 .b8 _ZN34_INTERNAL_7cde0836_4_k_cu_3d516ca94cuda3std6ranges3__45__cpo4dataE[1];
.global .align 1 .b8 _ZN34_INTERNAL_7cde0836_4_k_cu_3d516ca94cuda3std6ranges3__45__cpo5cdataE[1];
.global .align 1 .b8 _ZN34_INTERNAL_7cde0836_4_k_cu_3d516ca94cuda3std6ranges3__45__cpo4sizeE[1];
.global .align 1 .b8 _ZN34_INTERNAL_7cde0836_4_k_cu_3d516ca94cuda3std6ranges3__45__cpo5ssizeE[1];
.global .align 1 .b8 _ZN34_INTERNAL_7cde0836_4_k_cu_3d516ca94cuda3std6ranges3__45__cpo8distanceE[1];
.global .align 1 .b8 _ZN34_INTERNAL_7cde0836_4_k_cu_3d516ca96thrust24THRUST_300001_SM_1000_NS8cuda_cub3parE[1];
.global .align 1 .b8 _ZN34_INTERNAL_7cde0836_4_k_cu_3d516ca96thrust24THRUST_300001_SM_1000_NS8cuda_cub10par_nosyncE[1];
.global .align 1 .b8 _ZN34_INTERNAL_7cde0836_4_k_cu_3d516ca96thrust24THRUST_300001_SM_1000_NS6system6detail10sequential3seqE[1];
.global .align 1 .b8 _ZN34_INTERNAL_7cde0836_4_k_cu_3d516ca96thrust24THRUST_300001_SM_1000_NS12placeholders2_1E[1];
.global .align 1 .b8 _ZN34_INTERNAL_7cde0836_4_k_cu_3d516ca96thrust24THRUST_300001_SM_1000_NS12placeholders2_2E[1];
.global .align 1 .b8 _ZN34_INTERNAL_7cde0836_4_k_cu_3d516ca96thrust24THRUST_300001_SM_1000_NS12placeholders2_3E[1];
.global .align 1 .b8 _ZN34_INTERNAL_7cde0836_4_k_cu_3d516ca96thrust24THRUST_300001_SM_1000_NS12placeholders2_4E[1];
.global .align 1 .b8 _ZN34_INTERNAL_7cde0836_4_k_cu_3d516ca96thrust24THRUST_300001_SM_1000_NS12placeholders2_5E[1];
.global .align 1 .b8 _ZN34_INTERNAL_7cde0836_4_k_cu_3d516ca96thrust24THRUST_300001_SM_1000_NS12placeholders2_6E[1];
.global .align 1 .b8 _ZN34_INTERNAL_7cde0836_4_k_cu_3d516ca96thrust24THRUST_300001_SM_1000_NS12placeholders2_7E[1];
.global .align 1 .b8 _ZN34_INTERNAL_7cde0836_4_k_cu_3d516ca96thrust24THRUST_300001_SM_1000_NS12placeholders2_8E[1];
.global .align 1 .b8 _ZN34_INTERNAL_7cde0836_4_k_cu_3d516ca96thrust24THRUST_300001_SM_1000_NS12placeholders2_9E[1];
.global .align 1 .b8 _ZN34_INTERNAL_7cde0836_4_k_cu_3d516ca96thrust24THRUST_300001_SM_1000_NS12placeholders3_10E[1];
.global .align 1 .b8 _ZN34_INTERNAL_7cde0836_4_k_cu_3d516ca96thrust24THRUST_300001_SM_1000_NS3seqE[1];

.visible .entry _Z9sumKernelPKiPim(
	.param .u64 .ptr .align 1 _Z9sumKernelPKiPim_param_0,
	.param .u64 .ptr .align 1 _Z9sumKernelPKiPim_param_1,
	.param .u64 _Z9sumKernelPKiPim_param_2
)
{
	.reg .pred 	%p<4>;
	.reg .b32 	%r<31>;
	.reg .b64 	%rd<9>;
	// demoted variable
	.shared .align 4 .b8 _ZZ9sumKernelPKiPimE12temp_storage[44];
	ld.param.u64 	%rd2, [_Z9sumKernelPKiPim_param_0];
	ld.param.u64 	%rd3, [_Z9sumKernelPKiPim_param_1];
	ld.param.u64 	%rd4, [_Z9sumKernelPKiPim_param_2];
	mov.u32 	%r1, %tid.x;
	mov.u32 	%r6, %ctaid.x;
	mov.u32 	%r7, %ntid.x;
	mad.lo.s32 	%r8, %r6, %r7, %r1;
	cvt.s64.s32 	%rd1, %r8;
	setp.le.u64 	%p1, %rd4, %rd1;
	mov.b32 	%r30, 0;
	@%p1 bra 	$L__BB0_2;
	cvta.to.global.u64 	%rd5, %rd2;
	shl.b64 	%rd6, %rd1, 2;
	add.s64 	%rd7, %rd5, %rd6;
	ld.global.u32 	%r30, [%rd7];
$L__BB0_2:
	// begin inline asm
	mov.u32 %r9, %laneid;
	// end inline asm
	mov.b32 	%r10, -1;
	redux.sync.add.s32 %r4, %r30, %r10;
	setp.ne.s32 	%p2, %r9, 0;
	@%p2 bra 	$L__BB0_4;
	shr.u32 	%r11, %r1, 3;
	and.b32  	%r12, %r11, 124;
	mov.u32 	%r13, _ZZ9sumKernelPKiPimE12temp_storage;
	add.s32 	%r14, %r13, %r12;
	st.shared.u32 	[%r14+8], %r4;
$L__BB0_4:
	bar.sync 	0;
	setp.ne.s32 	%p3, %r1, 0;
	@%p3 bra 	$L__BB0_6;
	ld.shared.u32 	%r17, [_ZZ9sumKernelPKiPimE12temp_storage+12];
	add.s32 	%r18, %r17, %r4;
	ld.shared.u32 	%r19, [_ZZ9sumKernelPKiPimE12temp_storage+16];
	add.s32 	%r20, %r18, %r19;
	ld.shared.u32 	%r21, [_ZZ9sumKernelPKiPimE12temp_storage+20];
	add.s32 	%r22, %r20, %r21;
	ld.shared.u32 	%r23, [_ZZ9sumKernelPKiPimE12temp_storage+24];
	add.s32 	%r24, %r22, %r23;
	ld.shared.u32 	%r25, [_ZZ9sumKernelPKiPimE12temp_storage+28];
	add.s32 	%r26, %r24, %r25;
	ld.shared.u32 	%r27, [_ZZ9sumKernelPKiPimE12temp_storage+32];
	add.s32 	%r28, %r26, %r27;
	ld.shared.u32 	%r29, [_ZZ9sumKernelPKiPimE12temp_storage+36];
	add.s32 	%r16, %r28, %r29;
	// begin inline asm
	atom.add.relaxed.gpu.s32 %r15,[%rd3],%r16;
	// end inline asm
$L__BB0_6:
	ret;

}
	// .globl	_ZN3cub18CUB_300001_SM_10006detail11EmptyKernelIvEEvv
.visible .entry _ZN3cub18CUB_300001_SM_10006detail11EmptyKernelIvEEvv()
{


	ret;

}
	// .globl	_ZN3cub18CUB_300001_SM_10006detail8for_each13static_kernelINS2_12policy_hub_t12policy_500_tEmN6thrust24THRUST_300001_SM_1000_NS8cuda_cub20__uninitialized_fill7functorINS7_10device_ptrIiEEiEEEEvT0_T1_
.visible .entry _ZN3cub18CUB_300001_SM_10006detail8for_each13static_kernelINS2_12policy_hub_t12policy_500_tEmN6thrust24THRUST_300001_SM_1000_NS8cuda_cub20__uninitialized_fill7functorINS7_10device_ptrIiEEiEEEEvT0_T1_(
	.param .u64 _ZN3cub18CUB_300001_SM_10006detail8for_each13static_kernelINS2_12policy_hub_t12policy_500_tEmN6thrust24THRUST_300001_SM_1000_NS8cuda_cub20__uninitialized_fill7functorINS7_10device_ptrIiEEiEEEEvT0_T1__param_0,
	.param .align 8 .b8 _ZN3cub18CUB_300001_SM_10006detail8for_each13static_kernelINS2_12policy_hub_t12policy_500_tEmN6thrust24THRUST_300001_SM_1000_NS8cuda_cub20__uninitialized_fill7functorINS7_10device_ptrIiEEiEEEEvT0_T1__param_1[16]
)
.maxntid 256
{
	.reg .pred 	%p<4>;
	.reg .b16 	%rs<5>;
	.reg .b32 	%r<12>;
	.reg .b64 	%rd<16>;

	ld.param.u32 	%r3, [_ZN3cub18CUB_300001_SM_10006detail8for_each13static_kernelINS2_12policy_hub_t12policy_500_tEmN6thrust24THRUST_300001_SM_1000_NS8cuda_cub20__uninitialized_fill7functorINS7_10device_ptrIiEEiEEEEvT0_T1__param_1+8];
	ld.param.u64 	%rd4, [_ZN3cub18CUB_300001_SM_10006detail8for_each13static_kernelINS2_12policy_hub_t12policy_500_tEmN6thrust24THRUST_300001_SM_1000_NS8cuda_cub20__uninitialized_fill7functorINS7_10device_ptrIiEEiEEEEvT0_T1__param_1];
	ld.param.u64 	%rd5, [_ZN3cub18CUB_300001_SM_10006detail8for_each13static_kernelINS2_12policy_hub_t12policy_500_tEmN6thrust24THRUST_300001_SM_1000_NS8cuda_cub20__uninitialized_fill7functorINS7_10device_ptrIiEEiEEEEvT0_T1__param_0];
	mov.u32 	%r9, %ctaid.x;
	mul.wide.u32 	%rd1, %r9, 512;
	sub.s64 	%rd2, %rd5, %rd1;
	setp.lt.u64 	%p1, %rd2, 512;
	@%p1 bra 	$L__BB2_2;
	mov.u32 	%r11, %tid.x;
	cvta.to.global.u64 	%rd11, %rd4;
	cvt.u64.u32 	%rd12, %r11;
	add.s64 	%rd13, %rd1, %rd12;
	shl.b64 	%rd14, %rd13, 2;
	add.s64 	%rd15, %rd11, %rd14;
	st.global.u32 	[%rd15], %r3;
	st.global.u32 	[%rd15+1024], %r3;
	bra.uni 	$L__BB2_6;
$L__BB2_2:
	cvta.to.global.u64 	%rd6, %rd4;
	mov.u32 	%r2, %tid.x;
	cvt.u64.u32 	%rd7, %r2;
	setp.le.u64 	%p2, %rd2, %rd7;
	add.s64 	%rd8, %rd1, %rd7;
	shl.b64 	%rd9, %rd8, 2;
	add.s64 	%rd3, %rd6, %rd9;
	@%p2 bra 	$L__BB2_4;
	st.global.u32 	[%rd3], %r3;
$L__BB2_4:
	add.s32 	%r10, %r2, 256;
	cvt.u64.u32 	%rd10, %r10;
	setp.le.u64 	%p3, %rd2, %rd10;
	@%p3 bra 	$L__BB2_6;
	st.global.u32 	[%rd3+1024], %r3;
$L__BB2_6:
	ret;

}


// ===== COMPILED SASS (sm_100) =====

	.target	sm_100

	.elftype	@"ET_EXEC"


//--------------------- .note.nv.tkinfo           --------------------------
	.section	.note.nv.tkinfo,"",@"SHT_NOTE"
	.sectionflags	@"SHF_NOTE_NV_TKINFO"
	.tkinfo
        /*0018*/ 	.word	0x00000002
        /*0030*/ 	.string	""
        /*0030*/ 	.string	"ptxas"
        /*0030*/ 	.string	"Cuda compilation tools, release 13.0, V13.0.88"
        /*0030*/ 	.string	"Build cuda_13.0.r13.0/compiler.36424714_0"
        /*0030*/ 	.string	"-arch sm_100 -m 64 "



//--------------------- .note.nv.cuinfo           --------------------------
	.section	.note.nv.cuinfo,"",@"SHT_NOTE"
	.sectionflags	@"SHF_NOTE_NV_CUINFO"
        /*0018*/ 	.short	0x0002
        /*001a*/ 	.short	0x0064
        /*001c*/ 	.short	0x0082
	.zero		2


//--------------------- .nv.info                  --------------------------
	.section	.nv.info,"",@"SHT_CUDA_INFO"
	.align	4


	//----- nvinfo : EIATTR_REGCOUNT
	.align		4
        /*0000*/ 	.byte	0x04, 0x2f
        /*0002*/ 	.short	(.L_44 - .L_43)
	.align		4
.L_43:
        /*0004*/ 	.word	index@(_Z9sumKernelPKiPim)
        /*0008*/ 	.word	0x00000010


	//----- nvinfo : EIATTR_FRAME_SIZE
	.align		4
.L_44:
        /*000c*/ 	.byte	0x04, 0x11
        /*000e*/ 	.short	(.L_46 - .L_45)
	.align		4
.L_45:
        /*0010*/ 	.word	index@(_Z9sumKernelPKiPim)
        /*0014*/ 	.word	0x00000000


	//----- nvinfo : EIATTR_REGCOUNT
	.align		4
.L_46:
        /*0018*/ 	.byte	0x04, 0x2f
        /*001a*/ 	.short	(.L_48 - .L_47)
	.align		4
.L_47:
        /*001c*/ 	.word	index@(_ZN3cub18CUB_300001_SM_10006detail11EmptyKernelIvEEvv)
        /*0020*/ 	.word	0x00000004


	//----- nvinfo : EIATTR_FRAME_SIZE
	.align		4
.L_48:
        /*0024*/ 	.byte	0x04, 0x11
        /*0026*/ 	.short	(.L_50 - .L_49)
	.align		4
.L_49:
        /*0028*/ 	.word	index@(_ZN3cub18CUB_300001_SM_10006detail11EmptyKernelIvEEvv)
        /*002c*/ 	.word	0x00000000


	//----- nvinfo : EIATTR_REGCOUNT
	.align		4
.L_50:
        /*0030*/ 	.byte	0x04, 0x2f
        /*0032*/ 	.short	(.L_52 - .L_51)
	.align		4
.L_51:
        /*0034*/ 	.word	index@(_ZN3cub18CUB_300001_SM_10006detail8for_each13static_kernelINS2_12policy_hub_t12policy_500_tEmN6thrust24THRUST_300001_SM_1000_NS8cuda_cub20__uninitialized_fill7functorINS7_10device_ptrIiEEiEEEEvT0_T1_)
        /*0038*/ 	.word	0x00000008


	//----- nvinfo : EIATTR_FRAME_SIZE
	.align		4
.L_52:
        /*003c*/ 	.byte	0x04, 0x11
        /*003e*/ 	.short	(.L_54 - .L_53)
	.align		4
.L_53:
        /*0040*/ 	.word	index@(_ZN3cub18CUB_300001_SM_10006detail8for_each13static_kernelINS2_12policy_hub_t12policy_500_tEmN6thrust24THRUST_300001_SM_1000_NS8cuda_cub20__uninitialized_fill7functorINS7_10device_ptrIiEEiEEEEvT0_T1_)
        /*0044*/ 	.word	0x00000000


	//----- nvinfo : EIATTR_MIN_STACK_SIZE
	.align		4
.L_54:
        /*0048*/ 	.byte	0x04, 0x12
        /*004a*/ 	.short	(.L_56 - .L_55)
	.align		4
.L_55:
        /*004c*/ 	.word	index@(_ZN3cub18CUB_300001_SM_10006detail8for_each13static_kernelINS2_12policy_hub_t12policy_500_tEmN6thrust24THRUST_300001_SM_1000_NS8cuda_cub20__uninitialized_fill7functorINS7_10device_ptrIiEEiEEEEvT0_T1_)
        /*0050*/ 	.word	0x00000000


	//----- nvinfo : EIATTR_MIN_STACK_SIZE
	.align		4
.L_56:
        /*0054*/ 	.byte	0x04, 0x12
        /*0056*/ 	.short	(.L_58 - .L_57)
	.align		4
.L_57:
        /*0058*/ 	.word	index@(_ZN3cub18CUB_300001_SM_10006detail11EmptyKernelIvEEvv)
        /*005c*/ 	.word	0x00000000


	//----- nvinfo : EIATTR_MIN_STACK_SIZE
	.align		4
.L_58:
        /*0060*/ 	.byte	0x04, 0x12
        /*0062*/ 	.short	(.L_60 - .L_59)
	.align		4
.L_59:
        /*0064*/ 	.word	index@(_Z9sumKernelPKiPim)
        /*0068*/ 	.word	0x00000000
.L_60:


//--------------------- .nv.compat                --------------------------
	.section	.nv.compat,"",@"SHT_CUDA_COMPAT_INFO"
	.align	4
        /*0000*/ 	.byte	0x02, 0x09, 0x00, 0x00, 0x02, 0x02, 0x01, 0x00, 0x02, 0x05, 0x05, 0x00, 0x03, 0x07, 0x01, 0x01
        /*0010*/ 	.byte	0x02, 0x03, 0x00, 0x00, 0x02, 0x06, 0x01, 0x00, 0x04, 0x0b, 0x08, 0x00, 0x09, 0x00, 0x00, 0x00
        /*0020*/ 	.byte	0x00, 0x00, 0x00, 0x00


//--------------------- .nv.info._ZN3cub18CUB_300001_SM_10006detail8for_each13static_kernelINS2_12policy_hub_t12policy_500_tEmN6thrust24THRUST_300001_SM_1000_NS8cuda_cub20__uninitialized_fill7functorINS7_10device_ptrIiEEiEEEEvT0_T1_ --------------------------
	.section	.nv.info._ZN3cub18CUB_300001_SM_10006detail8for_each13static_kernelINS2_12policy_hub_t12policy_500_tEmN6thrust24THRUST_300001_SM_1000_NS8cuda_cub20__uninitialized_fill7functorINS7_10device_ptrIiEEiEEEEvT0_T1_,"",@"SHT_CUDA_INFO"
	.sectionflags	@""
	.align	4


	//----- nvinfo : EIATTR_CUDA_API_VERSION
	.align		4
        /*0000*/ 	.byte	0x04, 0x37
        /*0002*/ 	.short	(.L_62 - .L_61)
.L_61:
        /*0004*/ 	.word	0x00000082


	//----- nvinfo : EIATTR_KPARAM_INFO
	.align		4
.L_62:
        /*0008*/ 	.byte	0x04, 0x17
        /*000a*/ 	.short	(.L_64 - .L_63)
.L_63:
        /*000c*/ 	.word	0x00000000
        /*0010*/ 	.short	0x0001
        /*0012*/ 	.short	0x0008
        /*0014*/ 	.byte	0x00, 0xf0, 0x41, 0x00


	//----- nvinfo : EIATTR_KPARAM_INFO
	.align		4
.L_64:
        /*0018*/ 	.byte	0x04, 0x17
        /*001a*/ 	.short	(.L_66 - .L_65)
.L_65:
        /*001c*/ 	.word	0x00000000
        /*0020*/ 	.short	0x0000
        /*0022*/ 	.short	0x0000
        /*0024*/ 	.byte	0x00, 0xf0, 0x21, 0x00


	//----- nvinfo : EIATTR_SPARSE_MMA_MASK
	.align		4
.L_66:
        /*0028*/ 	.byte	0x03, 0x50
        /*002a*/ 	.short	0x0000


	//----- nvinfo : EIATTR_MAXREG_COUNT
	.align		4
        /*002c*/ 	.byte	0x03, 0x1b
        /*002e*/ 	.short	0x00ff


	//----- nvinfo : EIATTR_MERCURY_ISA_VERSION
	.align		4
        /*0030*/ 	.byte	0x03, 0x5f
        /*0032*/ 	.short	0x0101


	//----- nvinfo : EIATTR_VRC_CTA_INIT_COUNT
	.align		4
        /*0034*/ 	.byte	0x02, 0x4a
	.zero		1
	.zero		1


	//----- nvinfo : EIATTR_EXIT_INSTR_OFFSETS
	.align		4
        /*0038*/ 	.byte	0x04, 0x1c
        /*003a*/ 	.short	(.L_68 - .L_67)


	//   ....[0]....
.L_67:
        /*003c*/ 	.word	0x00000130


	//   ....[1]....
        /*0040*/ 	.word	0x00000230


	//   ....[2]....
        /*0044*/ 	.word	0x00000260


	//----- nvinfo : EIATTR_MAX_THREADS
	.align		4
.L_68:
        /*0048*/ 	.byte	0x04, 0x05
        /*004a*/ 	.short	(.L_70 - .L_69)
.L_69:
        /*004c*/ 	.word	0x00000100
        /*0050*/ 	.word	0x00000001
        /*0054*/ 	.word	0x00000001


	//----- nvinfo : EIATTR_CBANK_PARAM_SIZE
	.align		4
.L_70:
        /*0058*/ 	.byte	0x03, 0x19
        /*005a*/ 	.short	0x0018


	//----- nvinfo : EIATTR_PARAM_CBANK
	.align		4
        /*005c*/ 	.byte	0x04, 0x0a
        /*005e*/ 	.short	(.L_72 - .L_71)
	.align		4
.L_71:
        /*0060*/ 	.word	index@(.nv.constant0._ZN3cub18CUB_300001_SM_10006detail8for_each13static_kernelINS2_12policy_hub_t12policy_500_tEmN6thrust24THRUST_300001_SM_1000_NS8cuda_cub20__uninitialized_fill7functorINS7_10device_ptrIiEEiEEEEvT0_T1_)
        /*0064*/ 	.short	0x0380
        /*0066*/ 	.short	0x0018


	//----- nvinfo : EIATTR_SW_WAR
	.align		4
.L_72:
        /*0068*/ 	.byte	0x04, 0x36
        /*006a*/ 	.short	(.L_74 - .L_73)
.L_73:
        /*006c*/ 	.word	0x00000008
.L_74:


//--------------------- .nv.info._ZN3cub18CUB_300001_SM_10006detail11EmptyKernelIvEEvv --------------------------
	.section	.nv.info._ZN3cub18CUB_300001_SM_10006detail11EmptyKernelIvEEvv,"",@"SHT_CUDA_INFO"
	.sectionflags	@""
	.align	4


	//----- nvinfo : EIATTR_CUDA_API_VERSION
	.align		4
        /*0000*/ 	.byte	0x04, 0x37
        /*0002*/ 	.short	(.L_76 - .L_75)
.L_75:
        /*0004*/ 	.word	0x00000082


	//----- nvinfo : EIATTR_SPARSE_MMA_MASK
	.align		4
.L_76:
        /*0008*/ 	.byte	0x03, 0x50
        /*000a*/ 	.short	0x0000


	//----- nvinfo : EIATTR_MAXREG_COUNT
	.align		4
        /*000c*/ 	.byte	0x03, 0x1b
        /*000e*/ 	.short	0x00ff


	//----- nvinfo : EIATTR_MERCURY_ISA_VERSION
	.align		4
        /*0010*/ 	.byte	0x03, 0x5f
        /*0012*/ 	.short	0x0101


	//----- nvinfo : EIATTR_VRC_CTA_INIT_COUNT
	.align		4
        /*0014*/ 	.byte	0x02, 0x4a
	.zero		1
	.zero		1


	//----- nvinfo : EIATTR_EXIT_INSTR_OFFSETS
	.align		4
        /*0018*/ 	.byte	0x04, 0x1c
        /*001a*/ 	.short	(.L_78 - .L_77)


	//   ....[0]....
.L_77:
        /*001c*/ 	.word	0x00000010


	//----- nvinfo : EIATTR_SW_WAR
	.align		4
.L_78:
        /*0020*/ 	.byte	0x04, 0x36
        /*0022*/ 	.short	(.L_80 - .L_79)
.L_79:
        /*0024*/ 	.word	0x00000008
.L_80:


//--------------------- .nv.info._Z9sumKernelPKiPim --------------------------
	.section	.nv.info._Z9sumKernelPKiPim,"",@"SHT_CUDA_INFO"
	.sectionflags	@""
	.align	4


	//----- nvinfo : EIATTR_CUDA_API_VERSION
	.align		4
        /*0000*/ 	.byte	0x04, 0x37
        /*0002*/ 	.short	(.L_82 - .L_81)
.L_81:
        /*0004*/ 	.word	0x00000082


	//----- nvinfo : EIATTR_KPARAM_INFO
	.align		4
.L_82:
        /*0008*/ 	.byte	0x04, 0x17
        /*000a*/ 	.short	(.L_84 - .L_83)
.L_83:
        /*000c*/ 	.word	0x00000000
        /*0010*/ 	.short	0x0002
        /*0012*/ 	.short	0x0010
        /*0014*/ 	.byte	0x00, 0xf0, 0x21, 0x00


	//----- nvinfo : EIATTR_KPARAM_INFO
	.align		4
.L_84:
        /*0018*/ 	.byte	0x04, 0x17
        /*001a*/ 	.short	(.L_86 - .L_85)
.L_85:
        /*001c*/ 	.word	0x00000000
        /*0020*/ 	.short	0x0001
        /*0022*/ 	.short	0x0008
        /*0024*/ 	.byte	0x00, 0xf5, 0x21, 0x00


	//----- nvinfo : EIATTR_KPARAM_INFO
	.align		4
.L_86:
        /*0028*/ 	.byte	0x04, 0x17
        /*002a*/ 	.short	(.L_88 - .L_87)
.L_87:
        /*002c*/ 	.word	0x00000000
        /*0030*/ 	.short	0x0000
        /*0032*/ 	.short	0x0000
        /*0034*/ 	.byte	0x00, 0xf5, 0x21, 0x00


	//----- nvinfo : EIATTR_SPARSE_MMA_MASK
	.align		4
.L_88:
        /*0038*/ 	.byte	0x03, 0x50
        /*003a*/ 	.short	0x0000


	//----- nvinfo : EIATTR_MAXREG_COUNT
	.align		4
        /*003c*/ 	.byte	0x03, 0x1b
        /*003e*/ 	.short	0x00ff


	//----- nvinfo : EIATTR_NUM_BARRIERS
	.align		4
        /*0040*/ 	.byte	0x02, 0x4c
        /*0042*/ 	.byte	0x01
	.zero		1


	//----- nvinfo : EIATTR_MERCURY_ISA_VERSION
	.align		4
        /*0044*/ 	.byte	0x03, 0x5f
        /*0046*/ 	.short	0x0101


	//----- nvinfo : EIATTR_COOP_GROUP_MASK_REGIDS
	.align		4
        /*0048*/ 	.byte	0x04, 0x29
        /*004a*/ 	.short	(.L_90 - .L_89)


	//   ....[0]....
.L_89:
        /*004c*/ 	.word	0xffffffff


	//----- nvinfo : EIATTR_COOP_GROUP_INSTR_OFFSETS
	.align		4
.L_90:
        /*0050*/ 	.byte	0x04, 0x28
        /*0052*/ 	.short	(.L_92 - .L_91)


	//   ....[0]....
.L_91:
        /*0054*/ 	.word	0x00000180


	//----- nvinfo : EIATTR_VRC_CTA_INIT_COUNT
	.align		4
.L_92:
        /*0058*/ 	.byte	0x02, 0x4a
	.zero		1
	.zero		1


	//----- nvinfo : EIATTR_EXIT_INSTR_OFFSETS
	.align		4
        /*005c*/ 	.byte	0x04, 0x1c
        /*005e*/ 	.short	(.L_94 - .L_93)


	//   ....[0]....
.L_93:
        /*0060*/ 	.word	0x000001c0


	//   ....[1]....
        /*0064*/ 	.word	0x00000290


	//----- nvinfo : EIATTR_CBANK_PARAM_SIZE
	.align		4
.L_94:
        /*0068*/ 	.byte	0x03, 0x19
        /*006a*/ 	.short	0x0018


	//----- nvinfo : EIATTR_PARAM_CBANK
	.align		4
        /*006c*/ 	.byte	0x04, 0x0a
        /*006e*/ 	.short	(.L_96 - .L_95)
	.align		4
.L_95:
        /*0070*/ 	.word	index@(.nv.constant0._Z9sumKernelPKiPim)
        /*0074*/ 	.short	0x0380
        /*0076*/ 	.short	0x0018


	//----- nvinfo : EIATTR_SW_WAR
	.align		4
.L_96:
        /*0078*/ 	.byte	0x04, 0x36
        /*007a*/ 	.short	(.L_98 - .L_97)
.L_97:
        /*007c*/ 	.word	0x00000008
.L_98:


//--------------------- .nv.callgraph             --------------------------
	.section	.nv.callgraph,"",@"SHT_CUDA_CALLGRAPH"
	.align	4
	.sectionentsize	8
	.align		4
        /*0000*/ 	.word	0x00000000
	.align		4
        /*0004*/ 	.word	0xffffffff
	.align		4
        /*0008*/ 	.word	0x00000000
	.align		4
        /*000c*/ 	.word	0xfffffffe
	.align		4
        /*0010*/ 	.word	0x00000000
	.align		4
        /*0014*/ 	.word	0xfffffffd
	.align		4
        /*0018*/ 	.word	0x00000000
	.align		4
        /*001c*/ 	.word	0xfffffffc


//--------------------- .nv.constant4             --------------------------
	.section	.nv.constant4,"a",@progbits
	.align	8
	.align		8
.nv.constant4:
        /*0000*/ 	.dword	_ZN34_INTERNAL_7cde0836_4_k_cu_3d516ca94cuda3std3__45__cpo5beginE
	.align		8
        /*0008*/ 	.dword	_ZN34_INTERNAL_7cde0836_4_k_cu_3d516ca94cuda3std3__45__cpo3endE
	.align		8
        /*0010*/ 	.dword	_ZN34_INTERNAL_7cde0836_4_k_cu_3d516ca94cuda3std3__45__cpo6cbeginE
	.align		8
        /*0018*/ 	.dword	_ZN34_INTERNAL_7cde0836_4_k_cu_3d516ca94cuda3std3__45__cpo4cendE
	.align		8
        /*0020*/ 	.dword	_ZN34_INTERNAL_7cde0836_4_k_cu_3d516ca94cuda3std3__45__cpo6rbeginE
	.align		8
        /*0028*/ 	.dword	_ZN34_INTERNAL_7cde0836_4_k_cu_3d516ca94cuda3std3__45__cpo4rendE
	.align		8
        /*0030*/ 	.dword	_ZN34_INTERNAL_7cde0836_4_k_cu_3d516ca94cuda3std3__45__cpo7crbeginE
	.align		8
        /*0038*/ 	.dword	_ZN34_INTERNAL_7cde0836_4_k_cu_3d516ca94cuda3std3__45__cpo5crendE
	.align		8
        /*0040*/ 	.dword	_ZN34_INTERNAL_7cde0836_4_k_cu_3d516ca94cuda3std3__436_GLOBAL__N__7cde0836_4_k_cu_3d516ca96ignoreE
	.align		8
        /*0048*/ 	.dword	_ZN34_INTERNAL_7cde0836_4_k_cu_3d516ca94cuda3std3__419piecewise_constructE
	.align		8
        /*0050*/ 	.dword	_ZN34_INTERNAL_7cde0836_4_k_cu_3d516ca94cuda3std3__48in_placeE
	.align		8
        /*0058*/ 	.dword	_ZN34_INTERNAL_7cde0836_4_k_cu_3d516ca94cuda3std3__420unreachable_sentinelE
	.align		8
        /*0060*/ 	.dword	_ZN34_INTERNAL_7cde0836_4_k_cu_3d516ca94cuda3std3__47nulloptE
	.align		8
        /*0068*/ 	.dword	_ZN34_INTERNAL_7cde0836_4_k_cu_3d516ca94cuda3std3__48unexpectE
	.align		8
        /*0070*/ 	.dword	_ZN34_INTERNAL_7cde0836_4_k_cu_3d516ca94cuda3std6ranges3__45__cpo4swapE
	.align		8
        /*0078*/ 	.dword	_ZN34_INTERNAL_7cde0836_4_k_cu_3d516ca94cuda3std6ranges3__45__cpo9iter_moveE
	.align		8
        /*0080*/ 	.dword	_ZN34_INTERNAL_7cde0836_4_k_cu_3d516ca94cuda3std6ranges3__45__cpo5beginE
	.align		8
        /*0088*/ 	.dword	_ZN34_INTERNAL_7cde0836_4_k_cu_3d516ca94cuda3std6ranges3__45__cpo3endE
	.align		8
        /*0090*/ 	.dword	_ZN34_INTERNAL_7cde0836_4_k_cu_3d516ca94cuda3std6ranges3__45__cpo6cbeginE
	.align		8
        /*0098*/ 	.dword	_ZN34_INTERNAL_7cde0836_4_k_cu_3d516ca94cuda3std6ranges3__45__cpo4cendE
	.align		8
        /*00a0*/ 	.dword	_ZN34_INTERNAL_7cde0836_4_k_cu_3d516ca94cuda3std6ranges3__45__cpo7advanceE
	.align		8
        /*00a8*/ 	.dword	_ZN34_INTERNAL_7cde0836_4_k_cu_3d516ca94cuda3std6ranges3__45__cpo9iter_swapE
	.align		8
        /*00b0*/ 	.dword	_ZN34_INTERNAL_7cde0836_4_k_cu_3d516ca94cuda3std6ranges3__45__cpo4nextE
	.align		8
        /*00b8*/ 	.dword	_ZN34_INTERNAL_7cde0836_4_k_cu_3d516ca94cuda3std6ranges3__45__cpo4prevE
	.align		8
        /*00c0*/ 	.dword	_ZN34_INTERNAL_7cde0836_4_k_cu_3d516ca94cuda3std6ranges3__45__cpo4dataE
	.align		8
        /*00c8*/ 	.dword	_ZN34_INTERNAL_7cde0836_4_k_cu_3d516ca94cuda3std6ranges3__45__cpo5cdataE
	.align		8
        /*00d0*/ 	.dword	_ZN34_INTERNAL_7cde0836_4_k_cu_3d516ca94cuda3std6ranges3__45__cpo4sizeE
	.align		8
        /*00d8*/ 	.dword	_ZN34_INTERNAL_7cde0836_4_k_cu_3d516ca94cuda3std6ranges3__45__cpo5ssizeE
	.align		8
        /*00e0*/ 	.dword	_ZN34_INTERNAL_7cde0836_4_k_cu_3d516ca94cuda3std6ranges3__45__cpo8distanceE
	.align		8
        /*00e8*/ 	.dword	_ZN34_INTERNAL_7cde0836_4_k_cu_3d516ca96thrust24THRUST_300001_SM_1000_NS8cuda_cub3parE
	.align		8
        /*00f0*/ 	.dword	_ZN34_INTERNAL_7cde0836_4_k_cu_3d516ca96thrust24THRUST_300001_SM_1000_NS8cuda_cub10par_nosyncE
	.align		8
        /*00f8*/ 	.dword	_ZN34_INTERNAL_7cde0836_4_k_cu_3d516ca96thrust24THRUST_300001_SM_1000_NS6system6detail10sequential3seqE
	.align		8
        /*0100*/ 	.dword	_ZN34_INTERNAL_7cde0836_4_k_cu_3d516ca96thrust24THRUST_300001_SM_1000_NS12placeholders2_1E
	.align		8
        /*0108*/ 	.dword	_ZN34_INTERNAL_7cde0836_4_k_cu_3d516ca96thrust24THRUST_300001_SM_1000_NS12placeholders2_2E
	.align		8
        /*0110*/ 	.dword	_ZN34_INTERNAL_7cde0836_4_k_cu_3d516ca96thrust24THRUST_300001_SM_1000_NS12placeholders2_3E
	.align		8
        /*0118*/ 	.dword	_ZN34_INTERNAL_7cde0836_4_k_cu_3d516ca96thrust24THRUST_300001_SM_1000_NS12placeholders2_4E
	.align		8
        /*0120*/ 	.dword	_ZN34_INTERNAL_7cde0836_4_k_cu_3d516ca96thrust24THRUST_300001_SM_1000_NS12placeholders2_5E
	.align		8
        /*0128*/ 	.dword	_ZN34_INTERNAL_7cde0836_4_k_cu_3d516ca96thrust24THRUST_300001_SM_1000_NS12placeholders2_6E
	.align		8
        /*0130*/ 	.dword	_ZN34_INTERNAL_7cde0836_4_k_cu_3d516ca96thrust24THRUST_300001_SM_1000_NS12placeholders2_7E
	.align		8
        /*0138*/ 	.dword	_ZN34_INTERNAL_7cde0836_4_k_cu_3d516ca96thrust24THRUST_300001_SM_1000_NS12placeholders2_8E
	.align		8
        /*0140*/ 	.dword	_ZN34_INTERNAL_7cde0836_4_k_cu_3d516ca96thrust24THRUST_300001_SM_1000_NS12placeholders2_9E
	.align		8
        /*0148*/ 	.dword	_ZN34_INTERNAL_7cde0836_4_k_cu_3d516ca96thrust24THRUST_300001_SM_1000_NS12placeholders3_10E
	.align		8
        /*0150*/ 	.dword	_ZN34_INTERNAL_7cde0836_4_k_cu_3d516ca96thrust24THRUST_300001_SM_1000_NS3seqE


//--------------------- .text._ZN3cub18CUB_300001_SM_10006detail8for_each13static_kernelINS2_12policy_hub_t12policy_500_tEmN6thrust24THRUST_300001_SM_1000_NS8cuda_cub20__uninitialized_fill7functorINS7_10device_ptrIiEEiEEEEvT0_T1_ --------------------------
	.section	.text._ZN3cub18CUB_300001_SM_10006detail8for_each13static_kernelINS2_12policy_hub_t12policy_500_tEmN6thrust24THRUST_300001_SM_1000_NS8cuda_cub20__uninitialized_fill7functorINS7_10device_ptrIiEEiEEEEvT0_T1_,"ax",@progbits
	.align	128
        .global         _ZN3cub18CUB_300001_SM_10006detail8for_each13static_kernelINS2_12policy_hub_t12policy_500_tEmN6thrust24THRUST_300001_SM_1000_NS8cuda_cub20__uninitialized_fill7functorINS7_10device_ptrIiEEiEEEEvT0_T1_
        .type           _ZN3cub18CUB_300001_SM_10006detail8for_each13static_kernelINS2_12policy_hub_t12policy_500_tEmN6thrust24THRUST_300001_SM_1000_NS8cuda_cub20__uninitialized_fill7functorINS7_10device_ptrIiEEiEEEEvT0_T1_,@function
        .size           _ZN3cub18CUB_300001_SM_10006detail8for_each13static_kernelINS2_12policy_hub_t12policy_500_tEmN6thrust24THRUST_300001_SM_1000_NS8cuda_cub20__uninitialized_fill7functorINS7_10device_ptrIiEEiEEEEvT0_T1_,(.L_x_4 - _ZN3cub18CUB_300001_SM_10006detail8for_each13static_kernelINS2_12policy_hub_t12policy_500_tEmN6thrust24THRUST_300001_SM_1000_NS8cuda_cub20__uninitialized_fill7functorINS7_10device_ptrIiEEiEEEEvT0_T1_)
        .other          _ZN3cub18CUB_300001_SM_10006detail8for_each13static_kernelINS2_12policy_hub_t12policy_500_tEmN6thrust24THRUST_300001_SM_1000_NS8cuda_cub20__uninitialized_fill7functorINS7_10device_ptrIiEEiEEEEvT0_T1_,@"STO_CUDA_ENTRY STV_DEFAULT"
_ZN3cub18CUB_300001_SM_10006detail8for_each13static_kernelINS2_12policy_hub_t12policy_500_tEmN6thrust24THRUST_300001_SM_1000_NS8cuda_cub20__uninitialized_fill7functorINS7_10device_ptrIiEEiEEEEvT0_T1_:
.text._ZN3cub18CUB_300001_SM_10006detail8for_each13static_kernelINS2_12policy_hub_t12policy_500_tEmN6thrust24THRUST_300001_SM_1000_NS8cuda_cub20__uninitialized_fill7functorINS7_10device_ptrIiEEiEEEEvT0_T1_:
[----:B------:R-:W-:Y:S08]  /*0000*/  LDC R1, c[0x0][0x37c] ;  /* 0x0000df00ff017b82 */ /* 0x000ff00000000800 */
[----:B------:R-:W0:Y:S01]  /*0010*/  S2UR UR4, SR_CTAID.X ;  /* 0x00000000000479c3 */ /* 0x000e220000002500 */
[----:B------:R-:W1:Y:S01]  /*0020*/  LDCU.64 UR6, c[0x0][0x380] ;  /* 0x00007000ff0677ac */ /* 0x000e620008000a00 */
[----:B------:R-:W2:Y:S01]  /*0030*/  LDCU.64 UR8, c[0x0][0x358] ;  /* 0x00006b00ff0877ac */ /* 0x000ea20008000a00 */
[----:B0-----:R-:W-:-:S04]  /*0040*/  UIMAD.WIDE.U32 UR4, UR4, 0x200, URZ ;  /* 0x00000200040478a5 */ /* 0x001fc8000f8e00ff */
[----:B-1----:R-:W-:-:S04]  /*0050*/  UIADD3 UR6, UP0, UPT, -UR4, UR6, URZ ;  /* 0x0000000604067290 */ /* 0x002fc8000ff1e1ff */
[----:B------:R-:W-:Y:S02]  /*0060*/  UIADD3.X UR7, UPT, UPT, ~UR5, UR7, URZ, UP0, !UPT ;  /* 0x0000000705077290 */ /* 0x000fe400087fe5ff */
[----:B------:R-:W-:-:S04]  /*0070*/  UISETP.GE.U32.AND UP0, UPT, UR6, 0x200, UPT ;  /* 0x000002000600788c */ /* 0x000fc8000bf06070 */
[----:B------:R-:W-:-:S09]  /*0080*/  UISETP.GE.U32.AND.EX UP0, UPT, UR7, URZ, UPT, UP0 ;  /* 0x000000ff0700728c */ /* 0x000fd2000bf06100 */
[----:B--2---:R-:W-:Y:S05]  /*0090*/  BRA.U !UP0, `(.L_x_0) ;  /* 0x0000000108287547 */ /* 0x004fea000b800000 */
[----:B------:R-:W0:Y:S01]  /*00a0*/  S2R R0, SR_TID.X ;  /* 0x0000000000007919 */ /* 0x000e220000002100 */
[----:B------:R-:W1:Y:S01]  /*00b0*/  LDCU.64 UR6, c[0x0][0x388] ;  /* 0x00007100ff0677ac */ /* 0x000e620008000a00 */
[----:B------:R-:W2:Y:S01]  /*00c0*/  LDC R5, c[0x0][0x390] ;  /* 0x0000e400ff057b82 */ /* 0x000ea20000000800 */
[----:B0-----:R-:W-:-:S05]  /*00d0*/  IADD3 R0, P0, PT, R0, UR4, RZ ;  /* 0x0000000400007c10 */ /* 0x001fca000ff1e0ff */
[----:B------:R-:W-:Y:S01]  /*00e0*/  IMAD.X R3, RZ, RZ, UR5, P0 ;  /* 0x00000005ff037e24 */ /* 0x000fe200080e06ff */
[----:B-1----:R-:W-:-:S04]  /*00f0*/  LEA R2, P0, R0, UR6, 0x2 ;  /* 0x0000000600027c11 */ /* 0x002fc8000f8010ff */
[----:B------:R-:W-:-:S05]  /*0100*/  LEA.HI.X R3, R0, UR7, R3, 0x2, P0 ;  /* 0x0000000700037c11 */ /* 0x000fca00080f1403 */
[----:B--2---:R-:W-:Y:S04]  /*0110*/  STG.E desc[UR8][R2.64], R5 ;  /* 0x0000000502007986 */ /* 0x004fe8000c101908 */
[----:B------:R-:W-:Y:S01]  /*0120*/  STG.E desc[UR8][R2.64+0x400], R5 ;  /* 0x0004000502007986 */ /* 0x000fe2000c101908 */
[----:B------:R-:W-:Y:S05]  /*0130*/  EXIT ;  /* 0x000000000000794d */ /* 0x000fea0003800000 */
.L_x_0:
[----:B------:R-:W0:Y:S01]  /*0140*/  S2R R0, SR_TID.X ;  /* 0x0000000000007919 */ /* 0x000e220000002100 */
[----:B------:R-:W-:Y:S01]  /*0150*/  IMAD.U32 R2, RZ, RZ, UR7 ;  /* 0x00000007ff027e24 */ /* 0x000fe2000f8e00ff */
[----:B------:R-:W1:Y:S01]  /*0160*/  LDCU.64 UR10, c[0x0][0x388] ;  /* 0x00007100ff0a77ac */ /* 0x000e620008000a00 */
[----:B------:R-:W-:Y:S01]  /*0170*/  IMAD.U32 R4, RZ, RZ, UR7 ;  /* 0x00000007ff047e24 */ /* 0x000fe2000f8e00ff */
[----:B0-----:R-:W-:-:S04]  /*0180*/  ISETP.LT.U32.AND P0, PT, R0, UR6, PT ;  /* 0x0000000600007c0c */ /* 0x001fc8000bf01070 */
[----:B------:R-:W-:Y:S01]  /*0190*/  ISETP.GT.U32.AND.EX P0, PT, R2, RZ, PT, P0 ;  /* 0x000000ff0200720c */ /* 0x000fe20003f04100 */
[C---:B------:R-:W-:Y:S01]  /*01a0*/  VIADD R2, R0.reuse, 0x100 ;  /* 0x0000010000027836 */ /* 0x040fe20000000000 */
[----:B------:R-:W-:-:S04]  /*01b0*/  IADD3 R0, P2, PT, R0, UR4, RZ ;  /* 0x0000000400007c10 */ /* 0x000fc8000ff5e0ff */
[----:B------:R-:W-:Y:S01]  /*01c0*/  ISETP.LT.U32.AND P1, PT, R2, UR6, PT ;  /* 0x0000000602007c0c */ /* 0x000fe2000bf21070 */
[----:B------:R-:W-:Y:S01]  /*01d0*/  IMAD.X R3, RZ, RZ, UR5, P2 ;  /* 0x00000005ff037e24 */ /* 0x000fe200090e06ff */
[----:B-1----:R-:W-:Y:S02]  /*01e0*/  LEA R2, P2, R0, UR10, 0x2 ;  /* 0x0000000a00027c11 */ /* 0x002fe4000f8410ff */
[----:B------:R-:W-:Y:S02]  /*01f0*/  ISETP.GT.U32.AND.EX P1, PT, R4, RZ, PT, P1 ;  /* 0x000000ff0400720c */ /* 0x000fe40003f24110 */
[----:B------:R-:W-:Y:S01]  /*0200*/  LEA.HI.X R3, R0, UR11, R3, 0x2, P2 ;  /* 0x0000000b00037c11 */ /* 0x000fe200090f1403 */
[----:B------:R-:W0:Y:S04]  /*0210*/  @P0 LDC R5, c[0x0][0x390] ;  /* 0x0000e400ff050b82 */ /* 0x000e280000000800 */
[----:B0-----:R0:W-:Y:S06]  /*0220*/  @P0 STG.E desc[UR8][R2.64], R5 ;  /* 0x0000000502000986 */ /* 0x0011ec000c101908 */
[----:B------:R-:W-:Y:S05]  /*0230*/  @!P1 EXIT ;  /* 0x000000000000994d */ /* 0x000fea0003800000 */
[----:B0-----:R-:W0:Y:S02]  /*0240*/  LDC R5, c[0x0][0x390] ;  /* 0x0000e400ff057b82 */ /* 0x001e240000000800 */
[----:B0-----:R-:W-:Y:S01]  /*0250*/  STG.E desc[UR8][R2.64+0x400], R5 ;  /* 0x0004000502007986 */ /* 0x001fe2000c101908 */
[----:B------:R-:W-:Y:S05]  /*0260*/  EXIT ;  /* 0x000000000000794d */ /* 0x000fea0003800000 */
.L_x_1:
[----:B------:R-:W-:-:S00]  /*0270*/  BRA `(.L_x_1) ;  /* 0xfffffffc00fc7947 */ /* 0x000fc0000383ffff */
[----:B------:R-:W-:-:S00]  /*0280*/  NOP ;  /* 0x0000000000007918 */ /* 0x000fc00000000000 */
[----:B------:R-:W-:-:S00]  /*0290*/  NOP ;  /* 0x0000000000007918 */ /* 0x000fc00000000000 */
[----:B------:R-:W-:-:S00]  /*02a0*/  NOP ;  /* 0x0000000000007918 */ /* 0x000fc00000000000 */
[----:B------:R-:W-:-:S00]  /*02b0*/  NOP ;  /* 0x0000000000007918 */ /* 0x000fc00000000000 */
[----:B------:R-:W-:-:S00]  /*02c0*/  NOP ;  /* 0x0000000000007918 */ /* 0x000fc00000000000 */
[----:B------:R-:W-:-:S00]  /*02d0*/  NOP ;  /* 0x0000000000007918 */ /* 0x000fc00000000000 */
[----:B------:R-:W-:-:S00]  /*02e0*/  NOP ;  /* 0x0000000000007918 */ /* 0x000fc00000000000 */
[----:B------:R-:W-:-:S00]  /*02f0*/  NOP ;  /* 0x0000000000007918 */ /* 0x000fc00000000000 */
.L_x_4:


//--------------------- .text._ZN3cub18CUB_300001_SM_10006detail11EmptyKernelIvEEvv --------------------------
	.section	.text._ZN3cub18CUB_300001_SM_10006detail11EmptyKernelIvEEvv,"ax",@progbits
	.align	128
        .global         _ZN3cub18CUB_300001_SM_10006detail11EmptyKernelIvEEvv
        .type           _ZN3cub18CUB_300001_SM_10006detail11EmptyKernelIvEEvv,@function
        .size           _ZN3cub18CUB_300001_SM_10006detail11EmptyKernelIvEEvv,(.L_x_5 - _ZN3cub18CUB_300001_SM_10006detail11EmptyKernelIvEEvv)
        .other          _ZN3cub18CUB_300001_SM_10006detail11EmptyKernelIvEEvv,@"STO_CUDA_ENTRY STV_DEFAULT"
_ZN3cub18CUB_300001_SM_10006detail11EmptyKernelIvEEvv:
.text._ZN3cub18CUB_300001_SM_10006detail11EmptyKernelIvEEvv:
[----:B------:R-:W-:Y:S01]  /*0000*/  LDC R1, c[0x0][0x37c] ;  /* 0x0000df00ff017b82 */ /* 0x000fe20000000800 */
[----:B------:R-:W-:Y:S05]  /*0010*/  EXIT ;  /* 0x000000000000794d */ /* 0x000fea0003800000 */
.L_x_2:
        /* <DEDUP_REMOVED lines=14> */
.L_x_5:


//--------------------- .text._Z9sumKernelPKiPim  --------------------------
	.section	.text._Z9sumKernelPKiPim,"ax",@progbits
	.align	128
        .global         _Z9sumKernelPKiPim
        .type           _Z9sumKernelPKiPim,@function
        .size           _Z9sumKernelPKiPim,(.L_x_6 - _Z9sumKernelPKiPim)
        .other          _Z9sumKernelPKiPim,@"STO_CUDA_ENTRY STV_DEFAULT"
_Z9sumKernelPKiPim:
.text._Z9sumKernelPKiPim:
[----:B------:R-:W-:Y:S01]  /*0000*/  LDC R1, c[0x0][0x37c] ;  /* 0x0000df00ff017b82 */ /* 0x000fe20000000800 */
[----:B------:R-:W0:Y:S07]  /*0010*/  S2R R7, SR_TID.X ;  /* 0x0000000000077919 */ /* 0x000e2e0000002100 */
[----:B------:R-:W0:Y:S01]  /*0020*/  S2UR UR4, SR_CTAID.X ;  /* 0x00000000000479c3 */ /* 0x000e220000002500 */
[----:B------:R-:W1:Y:S07]  /*0030*/  LDCU.64 UR6, c[0x0][0x390] ;  /* 0x00007200ff0677ac */ /* 0x000e6e0008000a00 */
[----:B------:R-:W0:Y:S02]  /*0040*/  LDC R0, c[0x0][0x360] ;  /* 0x0000d800ff007b82 */ /* 0x000e240000000800 */
[----:B0-----:R-:W-:-:S05]  /*0050*/  IMAD R0, R0, UR4, R7 ;  /* 0x0000000400007c24 */ /* 0x001fca000f8e0207 */
[----:B-1----:R-:W-:Y:S02]  /*0060*/  ISETP.GE.U32.AND P0, PT, R0, UR6, PT ;  /* 0x0000000600007c0c */ /* 0x002fe4000bf06070 */
[----:B------:R-:W-:-:S04]  /*0070*/  SHF.R.S32.HI R3, RZ, 0x1f, R0 ;  /* 0x0000001fff037819 */ /* 0x000fc80000011400 */
[----:B------:R-:W-:Y:S01]  /*0080*/  ISETP.GE.U32.AND.EX P0, PT, R3, UR7, PT, P0 ;  /* 0x0000000703007c0c */ /* 0x000fe2000bf06100 */
[----:B------:R-:W0:-:S12]  /*0090*/  LDCU.64 UR6, c[0x0][0x358] ;  /* 0x00006b00ff0677ac */ /* 0x000e180008000a00 */
[----:B------:R-:W1:Y:S02]  /*00a0*/  @!P0 LDC.64 R4, c[0x0][0x380] ;  /* 0x0000e000ff048b82 */ /* 0x000e640000000a00 */
[----:B-1----:R-:W-:-:S04]  /*00b0*/  @!P0 LEA R2, P1, R0, R4, 0x2 ;  /* 0x0000000400028211 */ /* 0x002fc800078210ff */
[----:B------:R-:W-:Y:S01]  /*00c0*/  @!P0 LEA.HI.X R3, R0, R5, R3, 0x2, P1 ;  /* 0x0000000500038211 */ /* 0x000fe200008f1403 */
[----:B------:R-:W-:-:S06]  /*00d0*/  IMAD.MOV.U32 R0, RZ, RZ, RZ ;  /* 0x000000ffff007224 */ /* 0x000fcc00078e00ff */
[----:B0-----:R-:W2:Y:S01]  /*00e0*/  @!P0 LDG.E R0, desc[UR6][R2.64] ;  /* 0x0000000602008981 */ /* 0x001ea2000c1e1900 */
[----:B------:R-:W-:Y:S01]  /*00f0*/  ISETP.NE.AND P1, PT, R7, RZ, PT ;  /* 0x000000ff0700720c */ /* 0x000fe20003f25270 */
[----:B------:R-:W0:Y:S02]  /*0100*/  S2R R4, SR_LANEID ;  /* 0x0000000000047919 */ /* 0x000e240000000000 */
[----:B0-----:R-:W-:-:S13]  /*0110*/  ISETP.NE.AND P0, PT, R4, RZ, PT ;  /* 0x000000ff0400720c */ /* 0x001fda0003f05270 */
[----:B------:R-:W0:Y:S01]  /*0120*/  @!P0 S2R R6, SR_CgaCtaId ;  /* 0x0000000000068919 */ /* 0x000e220000008800 */
[----:B------:R-:W-:Y:S02]  /*0130*/  @!P0 MOV R5, 0x400 ;  /* 0x0000040000058802 */ /* 0x000fe40000000f00 */
[----:B------:R-:W-:-:S04]  /*0140*/  @!P0 SHF.R.U32.HI R4, RZ, 0x3, R7 ;  /* 0x00000003ff048819 */ /* 0x000fc80000011607 */
[----:B------:R-:W-:Y:S02]  /*0150*/  @!P0 LOP3.LUT R4, R4, 0x7c, RZ, 0xc0, !PT ;  /* 0x0000007c04048812 */ /* 0x000fe400078ec0ff */
[----:B0-----:R-:W-:-:S05]  /*0160*/  @!P0 LEA R5, R6, R5, 0x18 ;  /* 0x0000000506058211 */ /* 0x001fca00078ec0ff */
[----:B------:R-:W-:Y:S01]  /*0170*/  @!P0 IMAD.IADD R4, R4, 0x1, R5 ;  /* 0x0000000104048824 */ /* 0x000fe200078e0205 */
[----:B--2---:R-:W0:Y:S02]  /*0180*/  REDUX.SUM.S32 UR4, R0 ;  /* 0x00000000000473c4 */ /* 0x004e24000000c200 */
[----:B0-----:R-:W-:-:S05]  /*0190*/  IMAD.U32 R13, RZ, RZ, UR4 ;  /* 0x00000004ff0d7e24 */ /* 0x001fca000f8e00ff */
[----:B------:R0:W-:Y:S01]  /*01a0*/  @!P0 STS [R4+0x8], R13 ;  /* 0x0000080d04008388 */ /* 0x0001e20000000800 */
[----:B------:R-:W-:Y:S06]  /*01b0*/  BAR.SYNC.DEFER_BLOCKING 0x0 ;  /* 0x0000000000007b1d */ /* 0x000fec0000010000 */
[----:B------:R-:W-:Y:S05]  /*01c0*/  @P1 EXIT ;  /* 0x000000000000194d */ /* 0x000fea0003800000 */
[----:B------:R-:W1:Y:S01]  /*01d0*/  S2UR UR5, SR_CgaCtaId ;  /* 0x00000000000579c3 */ /* 0x000e620000008800 */
[----:B------:R-:W-:-:S07]  /*01e0*/  UMOV UR4, 0x400 ;  /* 0x0000040000047882 */ /* 0x000fce0000000000 */
[----:B------:R-:W2:Y:S01]  /*01f0*/  LDC.64 R2, c[0x0][0x388] ;  /* 0x0000e200ff027b82 */ /* 0x000ea20000000a00 */
[----:B-1----:R-:W-:-:S09]  /*0200*/  ULEA UR4, UR5, UR4, 0x18 ;  /* 0x0000000405047291 */ /* 0x002fd2000f8ec0ff */
[----:B------:R-:W-:Y:S04]  /*0210*/  LDS R9, [UR4+0xc] ;  /* 0x00000c04ff097984 */ /* 0x000fe80008000800 */
[----:B0-----:R-:W0:Y:S04]  /*0220*/  LDS.128 R4, [UR4+0x10] ;  /* 0x00001004ff047984 */ /* 0x001e280008000c00 */
[----:B------:R-:W1:Y:S01]  /*0230*/  LDS.64 R10, [UR4+0x20] ;  /* 0x00002004ff0a7984 */ /* 0x000e620008000a00 */
[----:B0-----:R-:W-:-:S04]  /*0240*/  IADD3 R4, PT, PT, R4, R9, R13 ;  /* 0x0000000904047210 */ /* 0x001fc80007ffe00d */
[----:B------:R-:W-:-:S04]  /*0250*/  IADD3 R4, PT, PT, R6, R4, R5 ;  /* 0x0000000406047210 */ /* 0x000fc80007ffe005 */
[----:B-1----:R-:W-:-:S05]  /*0260*/  IADD3 R4, PT, PT, R10, R4, R7 ;  /* 0x000000040a047210 */ /* 0x002fca0007ffe007 */
[----:B------:R-:W-:-:S05]  /*0270*/  IMAD.IADD R11, R4, 0x1, R11 ;  /* 0x00000001040b7824 */ /* 0x000fca00078e020b */
[----:B--2---:R-:W-:Y:S01]  /*0280*/  ATOM.E.ADD.S32.STRONG.GPU PT, RZ, desc[UR6][R2.64], R11 ;  /* 0x8000000b02ff798a */ /* 0x004fe200081ef306 */
[----:B------:R-:W-:Y:S05]  /*0290*/  EXIT ;  /* 0x000000000000794d */ /* 0x000fea0003800000 */
.L_x_3:
        /* <DEDUP_REMOVED lines=14> */
.L_x_6:


//--------------------- .nv.shared.reserved.0     --------------------------
	.section	.nv.shared.reserved.0,"aw",@nobits
	.weak		__nv_reservedSMEM_offset_0_alias
	.size		__nv_reservedSMEM_offset_0_alias, 0, 64
	.other		__nv_reservedSMEM_offset_0_alias,@"STO_CUDA_RESERVED_SHARED STV_DEFAULT"
__nv_reservedSMEM_offset_0_alias:
	.zero		0
	.zero		64


//--------------------- .nv.global                --------------------------
	.section	.nv.global,"aw",@nobits
.nv.global:
	.type		_ZN34_INTERNAL_7cde0836_4_k_cu_3d516ca96thrust24THRUST_300001_SM_1000_NS3seqE,@object
	.size		_ZN34_INTERNAL_7cde0836_4_k_cu_3d516ca96thrust24THRUST_300001_SM_1000_NS3seqE,(_ZN34_INTERNAL_7cde0836_4_k_cu_3d516ca94cuda3std3__48in_placeE - _ZN34_INTERNAL_7cde0836_4_k_cu_3d516ca96thrust24THRUST_300001_SM_1000_NS3seqE)
_ZN34_INTERNAL_7cde0836_4_k_cu_3d516ca96thrust24THRUST_300001_SM_1000_NS3seqE:
	.zero		1
	.type		_ZN34_INTERNAL_7cde0836_4_k_cu_3d516ca94cuda3std3__48in_placeE,@object
	.size		_ZN34_INTERNAL_7cde0836_4_k_cu_3d516ca94cuda3std3__48in_placeE,(_ZN34_INTERNAL_7cde0836_4_k_cu_3d516ca94cuda3std6ranges3__45__cpo4sizeE - _ZN34_INTERNAL_7cde0836_4_k_cu_3d516ca94cuda3std3__48in_placeE)
_ZN34_INTERNAL_7cde0836_4_k_cu_3d516ca94cuda3std3__48in_placeE:
	.zero		1
	.type		_ZN34_INTERNAL_7cde0836_4_k_cu_3d516ca94cuda3std6ranges3__45__cpo4sizeE,@object
	.size		_ZN34_INTERNAL_7cde0836_4_k_cu_3d516ca94cuda3std6ranges3__45__cpo4sizeE,(_ZN34_INTERNAL_7cde0836_4_k_cu_3d516ca96thrust24THRUST_300001_SM_1000_NS12placeholders2_3E - _ZN34_INTERNAL_7cde0836_4_k_cu_3d516ca94cuda3std6ranges3__45__cpo4sizeE)
_ZN34_INTERNAL_7cde0836_4_k_cu_3d516ca94cuda3std6ranges3__45__cpo4sizeE:
	.zero		1
	.type		_ZN34_INTERNAL_7cde0836_4_k_cu_3d516ca96thrust24THRUST_300001_SM_1000_NS12placeholders2_3E,@object
	.size		_ZN34_INTERNAL_7cde0836_4_k_cu_3d516ca96thrust24THRUST_300001_SM_1000_NS12placeholders2_3E,(_ZN34_INTERNAL_7cde0836_4_k_cu_3d516ca94cuda3std3__45__cpo6cbeginE - _ZN34_INTERNAL_7cde0836_4_k_cu_3d516ca96thrust24THRUST_300001_SM_1000_NS12placeholders2_3E)
_ZN34_INTERNAL_7cde0836_4_k_cu_3d516ca96thrust24THRUST_300001_SM_1000_NS12placeholders2_3E:
	.zero		1
	.type		_ZN34_INTERNAL_7cde0836_4_k_cu_3d516ca94cuda3std3__45__cpo6cbeginE,@object
	.size		_ZN34_INTERNAL_7cde0836_4_k_cu_3d516ca94cuda3std3__45__cpo6cbeginE,(_ZN34_INTERNAL_7cde0836_4_k_cu_3d516ca94cuda3std6ranges3__45__cpo6cbeginE - _ZN34_INTERNAL_7cde0836_4_k_cu_3d516ca94cuda3std3__45__cpo6cbeginE)
_ZN34_INTERNAL_7cde0836_4_k_cu_3d516ca94cuda3std3__45__cpo6cbeginE:
	.zero		1
	.type		_ZN34_INTERNAL_7cde0836_4_k_cu_3d516ca94cuda3std6ranges3__45__cpo6cbeginE,@object
	.size		_ZN34_INTERNAL_7cde0836_4_k_cu_3d516ca94cuda3std6ranges3__45__cpo6cbeginE,(_ZN34_INTERNAL_7cde0836_4_k_cu_3d516ca96thrust24THRUST_300001_SM_1000_NS12placeholders2_7E - _ZN34_INTERNAL_7cde0836_4_k_cu_3d516ca94cuda3std6ranges3__45__cpo6cbeginE)
_ZN34_INTERNAL_7cde0836_4_k_cu_3d516ca94cuda3std6ranges3__45__cpo6cbeginE:
	.zero		1
	.type		_ZN34_INTERNAL_7cde0836_4_k_cu_3d516ca96thrust24THRUST_300001_SM_1000_NS12placeholders2_7E,@object
	.size		_ZN34_INTERNAL_7cde0836_4_k_cu_3d516ca96thrust24THRUST_300001_SM_1000_NS12placeholders2_7E,(_ZN34_INTERNAL_7cde0836_4_k_cu_3d516ca94cuda3std3__45__cpo7crbeginE - _ZN34_INTERNAL_7cde0836_4_k_cu_3d516ca96thrust24THRUST_300001_SM_1000_NS12placeholders2_7E)
_ZN34_INTERNAL_7cde0836_4_k_cu_3d516ca96thrust24THRUST_300001_SM_1000_NS12placeholders2_7E:
	.zero		1
	.type		_ZN34_INTERNAL_7cde0836_4_k_cu_3d516ca94cuda3std3__45__cpo7crbeginE,@object
	.size		_ZN34_INTERNAL_7cde0836_4_k_cu_3d516ca94cuda3std3__45__cpo7crbeginE,(_ZN34_INTERNAL_7cde0836_4_k_cu_3d516ca94cuda3std6ranges3__45__cpo4nextE - _ZN34_INTERNAL_7cde0836_4_k_cu_3d516ca94cuda3std3__45__cpo7crbeginE)
_ZN34_INTERNAL_7cde0836_4_k_cu_3d516ca94cuda3std3__45__cpo7crbeginE:
	.zero		1
	.type		_ZN34_INTERNAL_7cde0836_4_k_cu_3d516ca94cuda3std6ranges3__45__cpo4nextE,@object
	.size		_ZN34_INTERNAL_7cde0836_4_k_cu_3d516ca94cuda3std6ranges3__45__cpo4nextE,(_ZN34_INTERNAL_7cde0836_4_k_cu_3d516ca94cuda3std6ranges3__45__cpo4swapE - _ZN34_INTERNAL_7cde0836_4_k_cu_3d516ca94cuda3std6ranges3__45__cpo4nextE)
_ZN34_INTERNAL_7cde0836_4_k_cu_3d516ca94cuda3std6ranges3__45__cpo4nextE:
	.zero		1
	.type		_ZN34_INTERNAL_7cde0836_4_k_cu_3d516ca94cuda3std6ranges3__45__cpo4swapE,@object
	.size		_ZN34_INTERNAL_7cde0836_4_k_cu_3d516ca94cuda3std6ranges3__45__cpo4swapE,(_ZN34_INTERNAL_7cde0836_4_k_cu_3d516ca96thrust24THRUST_300001_SM_1000_NS8cuda_cub10par_nosyncE - _ZN34_INTERNAL_7cde0836_4_k_cu_3d516ca94cuda3std6ranges3__45__cpo4swapE)
_ZN34_INTERNAL_7cde0836_4_k_cu_3d516ca94cuda3std6ranges3__45__cpo4swapE:
	.zero		1
	.type		_ZN34_INTERNAL_7cde0836_4_k_cu_3d516ca96thrust24THRUST_300001_SM_1000_NS8cuda_cub10par_nosyncE,@object
	.size		_ZN34_INTERNAL_7cde0836_4_k_cu_3d516ca96thrust24THRUST_300001_SM_1000_NS8cuda_cub10par_nosyncE,(_ZN34_INTERNAL_7cde0836_4_k_cu_3d516ca96thrust24THRUST_300001_SM_1000_NS12placeholders2_9E - _ZN34_INTERNAL_7cde0836_4_k_cu_3d516ca96thrust24THRUST_300001_SM_1000_NS8cuda_cub10par_nosyncE)
_ZN34_INTERNAL_7cde0836_4_k_cu_3d516ca96thrust24THRUST_300001_SM_1000_NS8cuda_cub10par_nosyncE:
	.zero		1
	.type		_ZN34_INTERNAL_7cde0836_4_k_cu_3d516ca96thrust24THRUST_300001_SM_1000_NS12placeholders2_9E,@object
	.size		_ZN34_INTERNAL_7cde0836_4_k_cu_3d516ca96thrust24THRUST_300001_SM_1000_NS12placeholders2_9E,(_ZN34_INTERNAL_7cde0836_4_k_cu_3d516ca94cuda3std3__436_GLOBAL__N__7cde0836_4_k_cu_3d516ca96ignoreE - _ZN34_INTERNAL_7cde0836_4_k_cu_3d516ca96thrust24THRUST_300001_SM_1000_NS12placeholders2_9E)
_ZN34_INTERNAL_7cde0836_4_k_cu_3d516ca96thrust24THRUST_300001_SM_1000_NS12placeholders2_9E:
	.zero		1
	.type		_ZN34_INTERNAL_7cde0836_4_k_cu_3d516ca94cuda3std3__436_GLOBAL__N__7cde0836_4_k_cu_3d516ca96ignoreE,@object
	.size		_ZN34_INTERNAL_7cde0836_4_k_cu_3d516ca94cuda3std3__436_GLOBAL__N__7cde0836_4_k_cu_3d516ca96ignoreE,(_ZN34_INTERNAL_7cde0836_4_k_cu_3d516ca94cuda3std6ranges3__45__cpo4dataE - _ZN34_INTERNAL_7cde0836_4_k_cu_3d516ca94cuda3std3__436_GLOBAL__N__7cde0836_4_k_cu_3d516ca96ignoreE)
_ZN34_INTERNAL_7cde0836_4_k_cu_3d516ca94cuda3std3__436_GLOBAL__N__7cde0836_4_k_cu_3d516ca96ignoreE:
	.zero		1
	.type		_ZN34_INTERNAL_7cde0836_4_k_cu_3d516ca94cuda3std6ranges3__45__cpo4dataE,@object
	.size		_ZN34_INTERNAL_7cde0836_4_k_cu_3d516ca94cuda3std6ranges3__45__cpo4dataE,(_ZN34_INTERNAL_7cde0836_4_k_cu_3d516ca96thrust24THRUST_300001_SM_1000_NS12placeholders2_1E - _ZN34_INTERNAL_7cde0836_4_k_cu_3d516ca94cuda3std6ranges3__45__cpo4dataE)
_ZN34_INTERNAL_7cde0836_4_k_cu_3d516ca94cuda3std6ranges3__45__cpo4dataE:
	.zero		1
	.type		_ZN34_INTERNAL_7cde0836_4_k_cu_3d516ca96thrust24THRUST_300001_SM_1000_NS12placeholders2_1E,@object
	.size		_ZN34_INTERNAL_7cde0836_4_k_cu_3d516ca96thrust24THRUST_300001_SM_1000_NS12placeholders2_1E,(_ZN34_INTERNAL_7cde0836_4_k_cu_3d516ca94cuda3std3__45__cpo5beginE - _ZN34_INTERNAL_7cde0836_4_k_cu_3d516ca96thrust24THRUST_300001_SM_1000_NS12placeholders2_1E)
_ZN34_INTERNAL_7cde0836_4_k_cu_3d516ca96thrust24THRUST_300001_SM_1000_NS12placeholders2_1E:
	.zero		1
	.type		_ZN34_INTERNAL_7cde0836_4_k_cu_3d516ca94cuda3std3__45__cpo5beginE,@object
	.size		_ZN34_INTERNAL_7cde0836_4_k_cu_3d516ca94cuda3std3__45__cpo5beginE,(_ZN34_INTERNAL_7cde0836_4_k_cu_3d516ca94cuda3std6ranges3__45__cpo5beginE - _ZN34_INTERNAL_7cde0836_4_k_cu_3d516ca94cuda3std3__45__cpo5beginE)
_ZN34_INTERNAL_7cde0836_4_k_cu_3d516ca94cuda3std3__45__cpo5beginE:
	.zero		1
	.type		_ZN34_INTERNAL_7cde0836_4_k_cu_3d516ca94cuda3std6ranges3__45__cpo5beginE,@object
	.size		_ZN34_INTERNAL_7cde0836_4_k_cu_3d516ca94cuda3std6ranges3__45__cpo5beginE,(_ZN34_INTERNAL_7cde0836_4_k_cu_3d516ca96thrust24THRUST_300001_SM_1000_NS12placeholders2_5E - _ZN34_INTERNAL_7cde0836_4_k_cu_3d516ca94cuda3std6ranges3__45__cpo5beginE)
_ZN34_INTERNAL_7cde0836_4_k_cu_3d516ca94cuda3std6ranges3__45__cpo5beginE:
	.zero		1
	.type		_ZN34_INTERNAL_7cde0836_4_k_cu_3d516ca96thrust24THRUST_300001_SM_1000_NS12placeholders2_5E,@object
	.size		_ZN34_INTERNAL_7cde0836_4_k_cu_3d516ca96thrust24THRUST_300001_SM_1000_NS12placeholders2_5E,(_ZN34_INTERNAL_7cde0836_4_k_cu_3d516ca94cuda3std3__45__cpo6rbeginE - _ZN34_INTERNAL_7cde0836_4_k_cu_3d516ca96thrust24THRUST_300001_SM_1000_NS12placeholders2_5E)
_ZN34_INTERNAL_7cde0836_4_k_cu_3d516ca96thrust24THRUST_300001_SM_1000_NS12placeholders2_5E:
	.zero		1
	.type		_ZN34_INTERNAL_7cde0836_4_k_cu_3d516ca94cuda3std3__45__cpo6rbeginE,@object
	.size		_ZN34_INTERNAL_7cde0836_4_k_cu_3d516ca94cuda3std3__45__cpo6rbeginE,(_ZN34_INTERNAL_7cde0836_4_k_cu_3d516ca94cuda3std6ranges3__45__cpo7advanceE - _ZN34_INTERNAL_7cde0836_4_k_cu_3d516ca94cuda3std3__45__cpo6rbeginE)
_ZN34_INTERNAL_7cde0836_4_k_cu_3d516ca94cuda3std3__45__cpo6rbeginE:
	.zero		1
	.type		_ZN34_INTERNAL_7cde0836_4_k_cu_3d516ca94cuda3std6ranges3__45__cpo7advanceE,@object
	.size		_ZN34_INTERNAL_7cde0836_4_k_cu_3d516ca94cuda3std6ranges3__45__cpo7advanceE,(_ZN34_INTERNAL_7cde0836_4_k_cu_3d516ca94cuda3std3__47nulloptE - _ZN34_INTERNAL_7cde0836_4_k_cu_3d516ca94cuda3std6ranges3__45__cpo7advanceE)
_ZN34_INTERNAL_7cde0836_4_k_cu_3d516ca94cuda3std6ranges3__45__cpo7advanceE:
	.zero		1
	.type		_ZN34_INTERNAL_7cde0836_4_k_cu_3d516ca94cuda3std3__47nulloptE,@object
	.size		_ZN34_INTERNAL_7cde0836_4_k_cu_3d516ca94cuda3std3__47nulloptE,(_ZN34_INTERNAL_7cde0836_4_k_cu_3d516ca94cuda3std6ranges3__45__cpo8distanceE - _ZN34_INTERNAL_7cde0836_4_k_cu_3d516ca94cuda3std3__47nulloptE)
_ZN34_INTERNAL_7cde0836_4_k_cu_3d516ca94cuda3std3__47nulloptE:
	.zero		1
	.type		_ZN34_INTERNAL_7cde0836_4_k_cu_3d516ca94cuda3std6ranges3__45__cpo8distanceE,@object
	.size		_ZN34_INTERNAL_7cde0836_4_k_cu_3d516ca94cuda3std6ranges3__45__cpo8distanceE,(_ZN34_INTERNAL_7cde0836_4_k_cu_3d516ca96thrust24THRUST_300001_SM_1000_NS12placeholders3_10E - _ZN34_INTERNAL_7cde0836_4_k_cu_3d516ca94cuda3std6ranges3__45__cpo8distanceE)
_ZN34_INTERNAL_7cde0836_4_k_cu_3d516ca94cuda3std6ranges3__45__cpo8distanceE:
	.zero		1
	.type		_ZN34_INTERNAL_7cde0836_4_k_cu_3d516ca96thrust24THRUST_300001_SM_1000_NS12placeholders3_10E,@object
	.size		_ZN34_INTERNAL_7cde0836_4_k_cu_3d516ca96thrust24THRUST_300001_SM_1000_NS12placeholders3_10E,(_ZN34_INTERNAL_7cde0836_4_k_cu_3d516ca94cuda3std3__419piecewise_constructE - _ZN34_INTERNAL_7cde0836_4_k_cu_3d516ca96thrust24THRUST_300001_SM_1000_NS12placeholders3_10E)
_ZN34_INTERNAL_7cde0836_4_k_cu_3d516ca96thrust24THRUST_300001_SM_1000_NS12placeholders3_10E:
	.zero		1
	.type		_ZN34_INTERNAL_7cde0836_4_k_cu_3d516ca94cuda3std3__419piecewise_constructE,@object
	.size		_ZN34_INTERNAL_7cde0836_4_k_cu_3d516ca94cuda3std3__419piecewise_constructE,(_ZN34_INTERNAL_7cde0836_4_k_cu_3d516ca94cuda3std6ranges3__45__cpo5cdataE - _ZN34_INTERNAL_7cde0836_4_k_cu_3d516ca94cuda3std3__419piecewise_constructE)
_ZN34_INTERNAL_7cde0836_4_k_cu_3d516ca94cuda3std3__419piecewise_constructE:
	.zero		1
	.type		_ZN34_INTERNAL_7cde0836_4_k_cu_3d516ca94cuda3std6ranges3__45__cpo5cdataE,@object
	.size		_ZN34_INTERNAL_7cde0836_4_k_cu_3d516ca94cuda3std6ranges3__45__cpo5cdataE,(_ZN34_INTERNAL_7cde0836_4_k_cu_3d516ca96thrust24THRUST_300001_SM_1000_NS12placeholders2_2E - _ZN34_INTERNAL_7cde0836_4_k_cu_3d516ca94cuda3std6ranges3__45__cpo5cdataE)
_ZN34_INTERNAL_7cde0836_4_k_cu_3d516ca94cuda3std6ranges3__45__cpo5cdataE:
	.zero		1
	.type		_ZN34_INTERNAL_7cde0836_4_k_cu_3d516ca96thrust24THRUST_300001_SM_1000_NS12placeholders2_2E,@object
	.size		_ZN34_INTERNAL_7cde0836_4_k_cu_3d516ca96thrust24THRUST_300001_SM_1000_NS12placeholders2_2E,(_ZN34_INTERNAL_7cde0836_4_k_cu_3d516ca94cuda3std3__45__cpo3endE - _ZN34_INTERNAL_7cde0836_4_k_cu_3d516ca96thrust24THRUST_300001_SM_1000_NS12placeholders2_2E)
_ZN34_INTERNAL_7cde0836_4_k_cu_3d516ca96thrust24THRUST_300001_SM_1000_NS12placeholders2_2E:
	.zero		1
	.type		_ZN34_INTERNAL_7cde0836_4_k_cu_3d516ca94cuda3std3__45__cpo3endE,@object
	.size		_ZN34_INTERNAL_7cde0836_4_k_cu_3d516ca94cuda3std3__45__cpo3endE,(_ZN34_INTERNAL_7cde0836_4_k_cu_3d516ca94cuda3std6ranges3__45__cpo3endE - _ZN34_INTERNAL_7cde0836_4_k_cu_3d516ca94cuda3std3__45__cpo3endE)
_ZN34_INTERNAL_7cde0836_4_k_cu_3d516ca94cuda3std3__45__cpo3endE:
	.zero		1
	.type		_ZN34_INTERNAL_7cde0836_4_k_cu_3d516ca94cuda3std6ranges3__45__cpo3endE,@object
	.size		_ZN34_INTERNAL_7cde0836_4_k_cu_3d516ca94cuda3std6ranges3__45__cpo3endE,(_ZN34_INTERNAL_7cde0836_4_k_cu_3d516ca96thrust24THRUST_300001_SM_1000_NS12placeholders2_6E - _ZN34_INTERNAL_7cde0836_4_k_cu_3d516ca94cuda3std6ranges3__45__cpo3endE)
_ZN34_INTERNAL_7cde0836_4_k_cu_3d516ca94cuda3std6ranges3__45__cpo3endE:
	.zero		1
	.type		_ZN34_INTERNAL_7cde0836_4_k_cu_3d516ca96thrust24THRUST_300001_SM_1000_NS12placeholders2_6E,@object
	.size		_ZN34_INTERNAL_7cde0836_4_k_cu_3d516ca96thrust24THRUST_300001_SM_1000_NS12placeholders2_6E,(_ZN34_INTERNAL_7cde0836_4_k_cu_3d516ca94cuda3std3__45__cpo4rendE - _ZN34_INTERNAL_7cde0836_4_k_cu_3d516ca96thrust24THRUST_300001_SM_1000_NS12placeholders2_6E)
_ZN34_INTERNAL_7cde0836_4_k_cu_3d516ca96thrust24THRUST_300001_SM_1000_NS12placeholders2_6E:
	.zero		1
	.type		_ZN34_INTERNAL_7cde0836_4_k_cu_3d516ca94cuda3std3__45__cpo4rendE,@object
	.size		_ZN34_INTERNAL_7cde0836_4_k_cu_3d516ca94cuda3std3__45__cpo4rendE,(_ZN34_INTERNAL_7cde0836_4_k_cu_3d516ca94cuda3std6ranges3__45__cpo9iter_swapE - _ZN34_INTERNAL_7cde0836_4_k_cu_3d516ca94cuda3std3__45__cpo4rendE)
_ZN34_INTERNAL_7cde0836_4_k_cu_3d516ca94cuda3std3__45__cpo4rendE:
	.zero		1
	.type		_ZN34_INTERNAL_7cde0836_4_k_cu_3d516ca94cuda3std6ranges3__45__cpo9iter_swapE,@object
	.size		_ZN34_INTERNAL_7cde0836_4_k_cu_3d516ca94cuda3std6ranges3__45__cpo9iter_swapE,(_ZN34_INTERNAL_7cde0836_4_k_cu_3d516ca94cuda3std3__48unexpectE - _ZN34_INTERNAL_7cde0836_4_k_cu_3d516ca94cuda3std6ranges3__45__cpo9iter_swapE)
_ZN34_INTERNAL_7cde0836_4_k_cu_3d516ca94cuda3std6ranges3__45__cpo9iter_swapE:
	.zero		1
	.type		_ZN34_INTERNAL_7cde0836_4_k_cu_3d516ca94cuda3std3__48unexpectE,@object
	.size		_ZN34_INTERNAL_7cde0836_4_k_cu_3d516ca94cuda3std3__48unexpectE,(_ZN34_INTERNAL_7cde0836_4_k_cu_3d516ca96thrust24THRUST_300001_SM_1000_NS8cuda_cub3parE - _ZN34_INTERNAL_7cde0836_4_k_cu_3d516ca94cuda3std3__48unexpectE)
_ZN34_INTERNAL_7cde0836_4_k_cu_3d516ca94cuda3std3__48unexpectE:
	.zero		1
	.type		_ZN34_INTERNAL_7cde0836_4_k_cu_3d516ca96thrust24THRUST_300001_SM_1000_NS8cuda_cub3parE,@object
	.size		_ZN34_INTERNAL_7cde0836_4_k_cu_3d516ca96thrust24THRUST_300001_SM_1000_NS8cuda_cub3parE,(_ZN34_INTERNAL_7cde0836_4_k_cu_3d516ca96thrust24THRUST_300001_SM_1000_NS12placeholders2_4E - _ZN34_INTERNAL_7cde0836_4_k_cu_3d516ca96thrust24THRUST_300001_SM_1000_NS8cuda_cub3parE)
_ZN34_INTERNAL_7cde0836_4_k_cu_3d516ca96thrust24THRUST_300001_SM_1000_NS8cuda_cub3parE:
	.zero		1
	.type		_ZN34_INTERNAL_7cde0836_4_k_cu_3d516ca96thrust24THRUST_300001_SM_1000_NS12placeholders2_4E,@object
	.size		_ZN34_INTERNAL_7cde0836_4_k_cu_3d516ca96thrust24THRUST_300001_SM_1000_NS12placeholders2_4E,(_ZN34_INTERNAL_7cde0836_4_k_cu_3d516ca94cuda3std3__45__cpo4cendE - _ZN34_INTERNAL_7cde0836_4_k_cu_3d516ca96thrust24THRUST_300001_SM_1000_NS12placeholders2_4E)
_ZN34_INTERNAL_7cde0836_4_k_cu_3d516ca96thrust24THRUST_300001_SM_1000_NS12placeholders2_4E:
	.zero		1
	.type		_ZN34_INTERNAL_7cde0836_4_k_cu_3d516ca94cuda3std3__45__cpo4cendE,@object
	.size		_ZN34_INTERNAL_7cde0836_4_k_cu_3d516ca94cuda3std3__45__cpo4cendE,(_ZN34_INTERNAL_7cde0836_4_k_cu_3d516ca94cuda3std6ranges3__45__cpo4cendE - _ZN34_INTERNAL_7cde0836_4_k_cu_3d516ca94cuda3std3__45__cpo4cendE)
_ZN34_INTERNAL_7cde0836_4_k_cu_3d516ca94cuda3std3__45__cpo4cendE:
	.zero		1
	.type		_ZN34_INTERNAL_7cde0836_4_k_cu_3d516ca94cuda3std6ranges3__45__cpo4cendE,@object
	.size		_ZN34_INTERNAL_7cde0836_4_k_cu_3d516ca94cuda3std6ranges3__45__cpo4cendE,(_ZN34_INTERNAL_7cde0836_4_k_cu_3d516ca94cuda3std3__420unreachable_sentinelE - _ZN34_INTERNAL_7cde0836_4_k_cu_3d516ca94cuda3std6ranges3__45__cpo4cendE)
_ZN34_INTERNAL_7cde0836_4_k_cu_3d516ca94cuda3std6ranges3__45__cpo4cendE:
	.zero		1
	.type		_ZN34_INTERNAL_7cde0836_4_k_cu_3d516ca94cuda3std3__420unreachable_sentinelE,@object
	.size		_ZN34_INTERNAL_7cde0836_4_k_cu_3d516ca94cuda3std3__420unreachable_sentinelE,(_ZN34_INTERNAL_7cde0836_4_k_cu_3d516ca94cuda3std6ranges3__45__cpo5ssizeE - _ZN34_INTERNAL_7cde0836_4_k_cu_3d516ca94cuda3std3__420unreachable_sentinelE)
_ZN34_INTERNAL_7cde0836_4_k_cu_3d516ca94cuda3std3__420unreachable_sentinelE:
	.zero		1
	.type		_ZN34_INTERNAL_7cde0836_4_k_cu_3d516ca94cuda3std6ranges3__45__cpo5ssizeE,@object
	.size		_ZN34_INTERNAL_7cde0836_4_k_cu_3d516ca94cuda3std6ranges3__45__cpo5ssizeE,(_ZN34_INTERNAL_7cde0836_4_k_cu_3d516ca96thrust24THRUST_300001_SM_1000_NS12placeholders2_8E - _ZN34_INTERNAL_7cde0836_4_k_cu_3d516ca94cuda3std6ranges3__45__cpo5ssizeE)
_ZN34_INTERNAL_7cde0836_4_k_cu_3d516ca94cuda3std6ranges3__45__cpo5ssizeE:
	.zero		1
	.type		_ZN34_INTERNAL_7cde0836_4_k_cu_3d516ca96thrust24THRUST_300001_SM_1000_NS12placeholders2_8E,@object
	.size		_ZN34_INTERNAL_7cde0836_4_k_cu_3d516ca96thrust24THRUST_300001_SM_1000_NS12placeholders2_8E,(_ZN34_INTERNAL_7cde0836_4_k_cu_3d516ca94cuda3std3__45__cpo5crendE - _ZN34_INTERNAL_7cde0836_4_k_cu_3d516ca96thrust24THRUST_300001_SM_1000_NS12placeholders2_8E)
_ZN34_INTERNAL_7cde0836_4_k_cu_3d516ca96thrust24THRUST_300001_SM_1000_NS12placeholders2_8E:
	.zero		1
	.type		_ZN34_INTERNAL_7cde0836_4_k_cu_3d516ca94cuda3std3__45__cpo5crendE,@object
	.size		_ZN34_INTERNAL_7cde0836_4_k_cu_3d516ca94cuda3std3__45__cpo5crendE,(_ZN34_INTERNAL_7cde0836_4_k_cu_3d516ca94cuda3std6ranges3__45__cpo4prevE - _ZN34_INTERNAL_7cde0836_4_k_cu_3d516ca94cuda3std3__45__cpo5crendE)
_ZN34_INTERNAL_7cde0836_4_k_cu_3d516ca94cuda3std3__45__cpo5crendE:
	.zero		1
	.type		_ZN34_INTERNAL_7cde0836_4_k_cu_3d516ca94cuda3std6ranges3__45__cpo4prevE,@object
	.size		_ZN34_INTERNAL_7cde0836_4_k_cu_3d516ca94cuda3std6ranges3__45__cpo4prevE,(_ZN34_INTERNAL_7cde0836_4_k_cu_3d516ca94cuda3std6ranges3__45__cpo9iter_moveE - _ZN34_INTERNAL_7cde0836_4_k_cu_3d516ca94cuda3std6ranges3__45__cpo4prevE)
_ZN34_INTERNAL_7cde0836_4_k_cu_3d516ca94cuda3std6ranges3__45__cpo4prevE:
	.zero		1
	.type		_ZN34_INTERNAL_7cde0836_4_k_cu_3d516ca94cuda3std6ranges3__45__cpo9iter_moveE,@object
	.size		_ZN34_INTERNAL_7cde0836_4_k_cu_3d516ca94cuda3std6ranges3__45__cpo9iter_moveE,(_ZN34_INTERNAL_7cde0836_4_k_cu_3d516ca96thrust24THRUST_300001_SM_1000_NS6system6detail10sequential3seqE - _ZN34_INTERNAL_7cde0836_4_k_cu_3d516ca94cuda3std6ranges3__45__cpo9iter_moveE)
_ZN34_INTERNAL_7cde0836_4_k_cu_3d516ca94cuda3std6ranges3__45__cpo9iter_moveE:
	.zero		1
	.type		_ZN34_INTERNAL_7cde0836_4_k_cu_3d516ca96thrust24THRUST_300001_SM_1000_NS6system6detail10sequential3seqE,@object
	.size		_ZN34_INTERNAL_7cde0836_4_k_cu_3d516ca96thrust24THRUST_300001_SM_1000_NS6system6detail10sequential3seqE,(.L_31 - _ZN34_INTERNAL_7cde0836_4_k_cu_3d516ca96thrust24THRUST_300001_SM_1000_NS6system6detail10sequential3seqE)
_ZN34_INTERNAL_7cde0836_4_k_cu_3d516ca96thrust24THRUST_300001_SM_1000_NS6system6detail10sequential3seqE:
	.zero		1
.L_31:


//--------------------- .nv.shared._Z9sumKernelPKiPim --------------------------
	.section	.nv.shared._Z9sumKernelPKiPim,"aw",@nobits
	.sectionflags	@""
	.align	4
.nv.shared._Z9sumKernelPKiPim:
	.zero		1068


//--------------------- .nv.constant0._ZN3cub18CUB_300001_SM_10006detail8for_each13static_kernelINS2_12policy_hub_t12policy_500_tEmN6thrust24THRUST_300001_SM_1000_NS8cuda_cub20__uninitialized_fill7functorINS7_10device_ptrIiEEiEEEEvT0_T1_ --------------------------
	.section	.nv.constant0._ZN3cub18CUB_300001_SM_10006detail8for_each13static_kernelINS2_12policy_hub_t12policy_500_tEmN6thrust24THRUST_300001_SM_1000_NS8cuda_cub20__uninitialized_fill7functorINS7_10device_ptrIiEEiEEEEvT0_T1_,"a",@progbits
	.sectionflags	@""
	.align	4
.nv.constant0._ZN3cub18CUB_300001_SM_10006detail8for_each13static_kernelINS2_12policy_hub_t12policy_500_tEmN6thrust24THRUST_300001_SM_1000_NS8cuda_cub20__uninitialized_fill7functorINS7_10device_ptrIiEEiEEEEvT0_T1_:
	.zero		920


//--------------------- .nv.constant0._ZN3cub18CUB_300001_SM_10006detail11EmptyKernelIvEEvv --------------------------
	.section	.nv.constant0._ZN3cub18CUB_300001_SM_10006detail11EmptyKernelIvEEvv,"a",@progbits
	.sectionflags	@""
	.align	4
.nv.constant0._ZN3cub18CUB_300001_SM_10006detail11EmptyKernelIvEEvv:
	.zero		896


//--------------------- .nv.constant0._Z9sumKernelPKiPim --------------------------
	.section	.nv.constant0._Z9sumKernelPKiPim,"a",@progbits
	.sectionflags	@""
	.align	4
.nv.constant0._Z9sumKernelPKiPim:
	.zero		920


//--------------------- SYMBOLS --------------------------

	.type		.nv.reservedSmem.offset0,@object
	.size		.nv.reservedSmem.offset0,0x4
	.type		.nv.reservedSmem.cap,@object
	.size		.nv.reservedSmem.cap,0x4
